	.headerflags	@"EF_CUDA_TEXMODE_UNIFIED EF_CUDA_64BIT_ADDRESS EF_CUDA_ACCELERATORS EF_CUDA_SM90 EF_CUDA_VIRTUAL_SM(EF_CUDA_SM90)"
	.elftype	@"ET_EXEC"


//--------------------- .nv.info                  --------------------------
	.section	.nv.info,"",@"SHT_CUDA_INFO"
	.align	4


	//----- nvinfo : EIATTR_REGCOUNT
	.align		4
        /*0000*/ 	.byte	0x04, 0x2f
        /*0002*/ 	.short	(.L_1 - .L_0)
	.align		4
.L_0:
        /*0004*/ 	.word	index@(triton_poi_fused_max_pool2d_with_indices_25)
        /*0008*/ 	.word	0x00000050


	//----- nvinfo : EIATTR_MIN_STACK_SIZE
	.align		4
.L_1:
        /*000c*/ 	.byte	0x04, 0x12
        /*000e*/ 	.short	(.L_3 - .L_2)
	.align		4
.L_2:
        /*0010*/ 	.word	index@(triton_poi_fused_max_pool2d_with_indices_25)
        /*0014*/ 	.word	0x00000008


	//----- nvinfo : EIATTR_FRAME_SIZE
	.align		4
.L_3:
        /*0018*/ 	.byte	0x04, 0x11
        /*001a*/ 	.short	(.L_5 - .L_4)
	.align		4
.L_4:
        /*001c*/ 	.word	index@(triton_poi_fused_max_pool2d_with_indices_25)
        /*0020*/ 	.word	0x00000008


	//----- nvinfo : EIATTR_MIN_STACK_SIZE
	.align		4
.L_5:
        /*0024*/ 	.byte	0x04, 0x12
        /*0026*/ 	.short	(.L_7 - .L_6)
	.align		4
.L_6:
        /*0028*/ 	.word	index@(triton_poi_fused_max_pool2d_with_indices_25)
        /*002c*/ 	.word	0x00000008
.L_7:


//--------------------- .nv.info.triton_poi_fused_max_pool2d_with_indices_25 --------------------------
	.section	.nv.info.triton_poi_fused_max_pool2d_with_indices_25,"",@"SHT_CUDA_INFO"
	.sectionflags	@""
	.align	4


	//----- nvinfo : EIATTR_CUDA_API_VERSION
	.align		4
        /*0000*/ 	.byte	0x04, 0x37
        /*0002*/ 	.short	(.L_9 - .L_8)
.L_8:
        /*0004*/ 	.word	0x0000007c


	//----- nvinfo : EIATTR_KPARAM_INFO
	.align		4
.L_9:
        /*0008*/ 	.byte	0x04, 0x17
        /*000a*/ 	.short	(.L_11 - .L_10)
.L_10:
        /*000c*/ 	.word	0x00000000
        /*0010*/ 	.short	0x0003
        /*0012*/ 	.short	0x0018
        /*0014*/ 	.byte	0x00, 0xf0, 0x11, 0x00


	//----- nvinfo : EIATTR_KPARAM_INFO
	.align		4
.L_11:
        /*0018*/ 	.byte	0x04, 0x17
        /*001a*/ 	.short	(.L_13 - .L_12)
.L_12:
        /*001c*/ 	.word	0x00000000
        /*0020*/ 	.short	0x0002
        /*0022*/ 	.short	0x0010
        /*0024*/ 	.byte	0x00, 0xf4, 0x21, 0x00


	//----- nvinfo : EIATTR_KPARAM_INFO
	.align		4
.L_13:
        /*0028*/ 	.byte	0x04, 0x17
        /*002a*/ 	.short	(.L_15 - .L_14)
.L_14:
        /*002c*/ 	.word	0x00000000
        /*0030*/ 	.short	0x0001
        /*0032*/ 	.short	0x0008
        /*0034*/ 	.byte	0x00, 0xf4, 0x21, 0x00


	//----- nvinfo : EIATTR_KPARAM_INFO
	.align		4
.L_15:
        /*0038*/ 	.byte	0x04, 0x17
        /*003a*/ 	.short	(.L_17 - .L_16)
.L_16:
        /*003c*/ 	.word	0x00000000
        /*0040*/ 	.short	0x0000
        /*0042*/ 	.short	0x0000
        /*0044*/ 	.byte	0x00, 0xf4, 0x21, 0x00


	//----- nvinfo : EIATTR_SPARSE_MMA_MASK
	.align		4
.L_17:
        /*0048*/ 	.byte	0x03, 0x50
        /*004a*/ 	.short	0x0000


	//----- nvinfo : EIATTR_MAXREG_COUNT
	.align		4
        /*004c*/ 	.byte	0x03, 0x1b
        /*004e*/ 	.short	0x00ff


	//----- nvinfo : EIATTR_EXIT_INSTR_OFFSETS
	.align		4
        /*0050*/ 	.byte	0x04, 0x1c
        /*0052*/ 	.short	(.L_19 - .L_18)


	//   ....[0]....
.L_18:
        /*0054*/ 	.word	0x00002920


	//   ....[1]....
        /*0058*/ 	.word	0x00002940


	//----- nvinfo : EIATTR_REQNTID
	.align		4
.L_19:
        /*005c*/ 	.byte	0x04, 0x10
        /*005e*/ 	.short	(.L_21 - .L_20)
.L_20:
        /*0060*/ 	.word	0x00000080
        /*0064*/ 	.word	0x00000001
        /*0068*/ 	.word	0x00000001


	//----- nvinfo : EIATTR_CBANK_PARAM_SIZE
	.align		4
.L_21:
        /*006c*/ 	.byte	0x03, 0x19
        /*006e*/ 	.short	0x001c


	//----- nvinfo : EIATTR_PARAM_CBANK
	.align		4
        /*0070*/ 	.byte	0x04, 0x0a
        /*0072*/ 	.short	(.L_23 - .L_22)
	.align		4
.L_22:
        /*0074*/ 	.word	index@(.nv.constant0.triton_poi_fused_max_pool2d_with_indices_25)
        /*0078*/ 	.short	0x0210
        /*007a*/ 	.short	0x001c


	//----- nvinfo : EIATTR_SW_WAR
	.align		4
.L_23:
        /*007c*/ 	.byte	0x04, 0x36
        /*007e*/ 	.short	(.L_25 - .L_24)
.L_24:
        /*0080*/ 	.word	0x00000008
.L_25:


//--------------------- .nv.callgraph             --------------------------
	.section	.nv.callgraph,"",@"SHT_CUDA_CALLGRAPH"
	.align	4
	.sectionentsize	8
	.align		4
        /*0000*/ 	.word	0x00000000
	.align		4
        /*0004*/ 	.word	0xffffffff
	.align		4
        /*0008*/ 	.word	0x00000000
	.align		4
        /*000c*/ 	.word	0xfffffffe
	.align		4
        /*0010*/ 	.word	0x00000000
	.align		4
        /*0014*/ 	.word	0xfffffffd
	.align		4
        /*0018*/ 	.word	0x00000000
	.align		4
        /*001c*/ 	.word	0xfffffffc


//--------------------- .text.triton_poi_fused_max_pool2d_with_indices_25 --------------------------
	.section	.text.triton_poi_fused_max_pool2d_with_indices_25,"ax",@progbits
	.sectionflags	@"SHF_BARRIERS=1"
	.align	128
        .global         triton_poi_fused_max_pool2d_with_indices_25
        .type           triton_poi_fused_max_pool2d_with_indices_25,@function
        .size           triton_poi_fused_max_pool2d_with_indices_25,(.L_x_1 - triton_poi_fused_max_pool2d_with_indices_25)
        .other          triton_poi_fused_max_pool2d_with_indices_25,@"STO_CUDA_ENTRY STV_DEFAULT"
triton_poi_fused_max_pool2d_with_indices_25:
.text.triton_poi_fused_max_pool2d_with_indices_25:
[----:B------:R-:W0:Y:S01]  /*0000*/  LDC R1, c[0x0][0x28] ;  /* 0x00000a00ff017b82 */ /* 0x000e220000000800 */
[----:B------:R-:W1:Y:S01]  /*0010*/  S2R R0, SR_TID.X ;  /* 0x0000000000007919 */ /* 0x000e620000002100 */
[----:B------:R-:W-:-:S06]  /*0020*/  IMAD.MOV.U32 R28, RZ, RZ, RZ ;  /* 0x000000ffff1c7224 */ /* 0x000fcc00078e00ff */
[----:B------:R-:W2:Y:S01]  /*0030*/  LDC.64 R8, c[0x0][0x210] ;  /* 0x00008400ff087b82 */ /* 0x000ea20000000a00 */
[----:B------:R-:W-:Y:S01]  /*0040*/  CS2R R36, SRZ ;  /* 0x0000000000247805 */ /* 0x000fe2000001ff00 */
[----:B------:R-:W3:Y:S01]  /*0050*/  S2R R77, SR_CTAID.X ;  /* 0x00000000004d7919 */ /* 0x000ee20000002500 */
[----:B------:R-:W-:Y:S02]  /*0060*/  CS2R R38, SRZ ;  /* 0x0000000000267805 */ /* 0x000fe4000001ff00 */
[----:B------:R-:W-:Y:S02]  /*0070*/  CS2R R20, SRZ ;  /* 0x0000000000147805 */ /* 0x000fe4000001ff00 */
[----:B------:R-:W-:Y:S01]  /*0080*/  CS2R R22, SRZ ;  /* 0x0000000000167805 */ /* 0x000fe2000001ff00 */
[----:B------:R-:W-:Y:S01]  /*0090*/  ULDC.64 UR6, c[0x0][0x208] ;  /* 0x0000820000067ab9 */ /* 0x000fe20000000a00 */
[----:B0-----:R-:W-:Y:S02]  /*00a0*/  VIADD R1, R1, 0xfffffff8 ;  /* 0xfffffff801017836 */ /* 0x001fe40000000000 */
[----:B-1----:R-:W-:-:S02]  /*00b0*/  IMAD.SHL.U32 R34, R0, 0x8, RZ ;  /* 0x0000000800227824 */ /* 0x002fc400078e00ff */
[----:B---3--:R-:W-:-:S03]  /*00c0*/  IMAD.SHL.U32 R77, R77, 0x400, RZ ;  /* 0x000004004d4d7824 */ /* 0x008fc600078e00ff */
[----:B------:R-:W-:-:S04]  /*00d0*/  LOP3.LUT R34, R34, 0x3f8, RZ, 0xc0, !PT ;  /* 0x000003f822227812 */ /* 0x000fc800078ec0ff */
[----:B------:R-:W-:-:S04]  /*00e0*/  LOP3.LUT R29, R77, R34, RZ, 0xfc, !PT ;  /* 0x000000224d1d7212 */ /* 0x000fc800078efcff */
[C---:B------:R-:W-:Y:S01]  /*00f0*/  ISETP.GE.AND P0, PT, R29.reuse, 0x2b9b00, PT ;  /* 0x002b9b001d00780c */ /* 0x040fe20003f06270 */
[----:B------:R-:W-:-:S04]  /*0100*/  IMAD.HI R0, R29, 0x2aaaaaab, RZ ;  /* 0x2aaaaaab1d007827 */ /* 0x000fc800078e02ff */
[----:B------:R-:W-:Y:S01]  /*0110*/  IMAD.HI R2, R29, -0x4cf09cad, R28 ;  /* 0xb30f63531d027827 */ /* 0x000fe200078e021c */
[----:B------:R-:W-:-:S03]  /*0120*/  SHF.R.U32.HI R3, RZ, 0x1f, R0 ;  /* 0x0000001fff037819 */ /* 0x000fc60000011600 */
[----:B------:R-:W-:Y:S01]  /*0130*/  IMAD.HI R6, R29, 0x2ef7722f, RZ ;  /* 0x2ef7722f1d067827 */ /* 0x000fe200078e02ff */
[----:B------:R-:W-:Y:S02]  /*0140*/  LEA.HI.SX32 R3, R0, R3, 0x1b ;  /* 0x0000000300037211 */ /* 0x000fe400078fdaff */
[----:B------:R-:W-:Y:S02]  /*0150*/  SHF.R.U32.HI R5, RZ, 0x1f, R2 ;  /* 0x0000001fff057819 */ /* 0x000fe40000011602 */
[----:B------:R-:W-:Y:S01]  /*0160*/  SHF.R.U32.HI R7, RZ, 0x1f, R6 ;  /* 0x0000001fff077819 */ /* 0x000fe20000011606 */
[C---:B------:R-:W-:Y:S01]  /*0170*/  IMAD.HI R0, R3.reuse, 0x4325c53f, RZ ;  /* 0x4325c53f03007827 */ /* 0x040fe200078e02ff */
[----:B------:R-:W-:Y:S02]  /*0180*/  LEA.HI.SX32 R2, R2, R5, 0x13 ;  /* 0x0000000502027211 */ /* 0x000fe400078f9aff */
[----:B------:R-:W-:Y:S01]  /*0190*/  LEA.HI.SX32 R7, R6, R7, 0xf ;  /* 0x0000000706077211 */ /* 0x000fe200078f7aff */
[----:B------:R-:W-:Y:S01]  /*01a0*/  IMAD R15, R3, -0xc0, R29 ;  /* 0xffffff40030f7824 */ /* 0x000fe200078e021d */
[----:B------:R-:W-:Y:S01]  /*01b0*/  SHF.R.U32.HI R5, RZ, 0x1f, R0 ;  /* 0x0000001fff057819 */ /* 0x000fe20000011600 */
[----:B------:R-:W-:-:S03]  /*01c0*/  IMAD.HI R4, R2, 0x4325c53f, RZ ;  /* 0x4325c53f02047827 */ /* 0x000fc600078e02ff */
[----:B------:R-:W-:Y:S02]  /*01d0*/  LEA.HI.SX32 R0, R0, R5, 0x1c ;  /* 0x0000000500007211 */ /* 0x000fe400078fe2ff */
[----:B------:R-:W-:-:S03]  /*01e0*/  SHF.R.U32.HI R5, RZ, 0x1f, R4 ;  /* 0x0000001fff057819 */ /* 0x000fc60000011604 */
[----:B------:R-:W-:Y:S01]  /*01f0*/  IMAD R0, R0, -0x3d, R3 ;  /* 0xffffffc300007824 */ /* 0x000fe200078e0203 */
[----:B------:R-:W-:-:S03]  /*0200*/  LEA.HI R5, R4, R5, RZ, 0x1c ;  /* 0x0000000504057211 */ /* 0x000fc600078fe0ff */
[----:B------:R-:W-:Y:S02]  /*0210*/  IMAD R0, R7, 0x1e08, R0 ;  /* 0x00001e0807007824 */ /* 0x000fe400078e0200 */
[----:B------:R-:W-:Y:S02]  /*0220*/  IMAD R5, R5, -0x3d, R2 ;  /* 0xffffffc305057824 */ /* 0x000fe400078e0202 */
[----:B------:R-:W-:-:S04]  /*0230*/  IMAD R14, R0, 0x180, RZ ;  /* 0x00000180000e7824 */ /* 0x000fc800078e02ff */
[----:B------:R-:W-:Y:S02]  /*0240*/  VIADD R26, R14, 0xc0 ;  /* 0x000000c00e1a7836 */ /* 0x000fe40000000000 */
[C---:B------:R-:W-:Y:S02]  /*0250*/  IMAD.IADD R0, R15.reuse, 0x1, R14 ;  /* 0x000000010f007824 */ /* 0x040fe400078e020e */
[----:B------:R-:W-:Y:S02]  /*0260*/  IMAD.IADD R2, R15, 0x1, R26 ;  /* 0x000000010f027824 */ /* 0x000fe400078e021a */
[C---:B------:R-:W-:Y:S02]  /*0270*/  IMAD R0, R5.reuse, 0xba00, R0 ;  /* 0x0000ba0005007824 */ /* 0x040fe400078e0200 */
[----:B------:R-:W-:Y:S02]  /*0280*/  IMAD R6, R5, 0xba00, R2 ;  /* 0x0000ba0005067824 */ /* 0x000fe400078e0202 */
[----:B--2---:R-:W-:-:S04]  /*0290*/  IMAD.WIDE R2, R0, 0x4, R8 ;  /* 0x0000000400027825 */ /* 0x004fc800078e0208 */
[----:B------:R-:W-:Y:S01]  /*02a0*/  IMAD.WIDE R6, R6, 0x4, R8 ;  /* 0x0000000406067825 */ /* 0x000fe200078e0208 */
[----:B------:R-:W2:Y:S04]  /*02b0*/  @!P0 LDG.E.128 R36, desc[UR6][R2.64] ;  /* 0x0000000602248981 */ /* 0x000ea8000c1e1d00 */
[----:B------:R-:W2:Y:S01]  /*02c0*/  @!P0 LDG.E.128 R20, desc[UR6][R6.64] ;  /* 0x0000000606148981 */ /* 0x000ea2000c1e1d00 */
[----:B------:R-:W-:Y:S01]  /*02d0*/  VIADD R40, R14, 0x180 ;  /* 0x000001800e287836 */ /* 0x000fe20000000000 */
[----:B------:R-:W-:Y:S02]  /*02e0*/  CS2R R16, SRZ ;  /* 0x0000000000107805 */ /* 0x000fe4000001ff00 */
[----:B------:R-:W-:Y:S01]  /*02f0*/  CS2R R18, SRZ ;  /* 0x0000000000127805 */ /* 0x000fe2000001ff00 */
[----:B------:R-:W-:-:S04]  /*0300*/  IMAD.IADD R0, R15, 0x1, R40 ;  /* 0x000000010f007824 */ /* 0x000fc800078e0228 */
[----:B------:R-:W-:-:S04]  /*0310*/  IMAD R0, R5, 0xba00, R0 ;  /* 0x0000ba0005007824 */ /* 0x000fc800078e0200 */
[----:B------:R-:W-:-:S05]  /*0320*/  IMAD.WIDE R8, R0, 0x4, R8 ;  /* 0x0000000400087825 */ /* 0x000fca00078e0208 */
[----:B------:R-:W3:Y:S01]  /*0330*/  @!P0 LDG.E.128 R16, desc[UR6][R8.64] ;  /* 0x0000000608108981 */ /* 0x000ee2000c1e1d00 */
[----:B------:R-:W-:-:S04]  /*0340*/  VIADD R44, R14, 0x5d00 ;  /* 0x00005d000e2c7836 */ /* 0x000fc80000000000 */
[----:B------:R-:W-:-:S04]  /*0350*/  IMAD.IADD R4, R15, 0x1, R44 ;  /* 0x000000010f047824 */ /* 0x000fc800078e022c */
[----:B------:R-:W-:Y:S01]  /*0360*/  IMAD R4, R5, 0xba00, R4 ;  /* 0x0000ba0005047824 */ /* 0x000fe200078e0204 */
[----:B--2---:R-:W-:Y:S02]  /*0370*/  FSETP.GT.AND P2, PT, R20, R36, PT ;  /* 0x000000241400720b */ /* 0x004fe40003f44000 */
[----:B------:R-:W-:Y:S02]  /*0380*/  FSETP.GT.AND P4, PT, R22, R38, PT ;  /* 0x000000261600720b */ /* 0x000fe40003f84000 */
[----:B------:R-:W-:Y:S02]  /*0390*/  FSETP.GT.AND P5, PT, R21, R37, PT ;  /* 0x000000251500720b */ /* 0x000fe40003fa4000 */
[----:B------:R-:W-:Y:S02]  /*03a0*/  FSETP.NAN.AND P1, PT, R20, R20, PT ;  /* 0x000000141400720b */ /* 0x000fe40003f28000 */
[----:B------:R-:W-:Y:S02]  /*03b0*/  FSETP.GT.AND P3, PT, R23, R39, PT ;  /* 0x000000271700720b */ /* 0x000fe40003f64000 */
[----:B------:R-:W-:-:S02]  /*03c0*/  P2R R3, PR, RZ, 0x4 ;  /* 0x00000004ff037803 */ /* 0x000fc40000000000 */
[----:B------:R-:W-:Y:S02]  /*03d0*/  P2R R66, PR, RZ, 0x8 ;  /* 0x00000008ff427803 */ /* 0x000fe40000000000 */
[----:B------:R-:W-:Y:S02]  /*03e0*/  @!P2 SEL R20, R20, R36, P1 ;  /* 0x000000241414a207 */ /* 0x000fe40000800000 */
[C---:B------:R-:W-:Y:S02]  /*03f0*/  FSETP.NAN.AND P1, PT, R22.reuse, R22, PT ;  /* 0x000000161600720b */ /* 0x040fe40003f28000 */
[C---:B------:R-:W-:Y:S02]  /*0400*/  FSETP.NAN.AND P2, PT, R21.reuse, R21, PT ;  /* 0x000000151500720b */ /* 0x040fe40003f48000 */
[----:B------:R-:W-:Y:S02]  /*0410*/  @!P4 SEL R22, R22, R38, P1 ;  /* 0x000000261616c207 */ /* 0x000fe40000800000 */
[----:B------:R-:W-:-:S02]  /*0420*/  @!P5 SEL R21, R21, R37, P2 ;  /* 0x000000251515d207 */ /* 0x000fc40001000000 */
[----:B---3--:R-:W-:Y:S02]  /*0430*/  FSETP.NAN.AND P1, PT, R19, R19, PT ;  /* 0x000000131300720b */ /* 0x008fe40003f28000 */
[C---:B------:R-:W-:Y:S02]  /*0440*/  FSETP.NAN.AND P2, PT, R23.reuse, R23, PT ;  /* 0x000000171700720b */ /* 0x040fe40003f48000 */
[----:B------:R-:W-:Y:S02]  /*0450*/  P2R R2, PR, RZ, 0x10 ;  /* 0x00000010ff027803 */ /* 0x000fe40000000000 */
[----:B------:R-:W-:Y:S02]  /*0460*/  @!P3 SEL R23, R23, R39, P2 ;  /* 0x000000271717b207 */ /* 0x000fe40001000000 */
[----:B------:R-:W-:Y:S01]  /*0470*/  FSETP.GEU.AND P2, PT, R22, R18, PT ;  /* 0x000000121600720b */ /* 0x000fe20003f4e000 */
[----:B------:R0:W-:Y:S01]  /*0480*/  STL.64 [R1], R2 ;  /* 0x0000000201007387 */ /* 0x0001e20000100a00 */
[----:B------:R-:W-:-:S02]  /*0490*/  FSETP.GEU.AND P3, PT, R23, R19, PT ;  /* 0x000000131700720b */ /* 0x000fc40003f6e000 */
[----:B------:R-:W-:Y:S02]  /*04a0*/  P2R R0, PR, RZ, 0x4 ;  /* 0x00000004ff007803 */ /* 0x000fe40000000000 */
[----:B------:R-:W-:Y:S02]  /*04b0*/  @!P1 SEL R19, R19, R23, !P3 ;  /* 0x0000001713139207 */ /* 0x000fe40005800000 */
[----:B------:R-:W-:Y:S01]  /*04c0*/  FSETP.NAN.AND P1, PT, R18, R18, PT ;  /* 0x000000121200720b */ /* 0x000fe20003f28000 */
[C---:B------:R-:W-:Y:S01]  /*04d0*/  VIADD R51, R14.reuse, 0x5dc0 ;  /* 0x00005dc00e337836 */ /* 0x040fe20000000000 */
[----:B------:R-:W-:Y:S01]  /*04e0*/  LOP3.LUT R34, R77, 0x4, R34, 0xfe, !PT ;  /* 0x000000044d227812 */ /* 0x000fe200078efe22 */
[C---:B------:R-:W-:Y:S01]  /*04f0*/  VIADD R52, R14.reuse, 0x5e80 ;  /* 0x00005e800e347836 */ /* 0x040fe20000000000 */
[----:B------:R-:W-:Y:S01]  /*0500*/  P2R R7, PR, RZ, 0x8 ;  /* 0x00000008ff077803 */ /* 0x000fe20000000000 */
[----:B0-----:R-:W0:Y:S01]  /*0510*/  LDC.64 R2, c[0x0][0x210] ;  /* 0x00008400ff027b82 */ /* 0x001e220000000a00 */
[----:B------:R-:W-:Y:S01]  /*0520*/  VIADD R41, R14, 0xba00 ;  /* 0x0000ba000e297836 */ /* 0x000fe20000000000 */
[----:B------:R-:W-:-:S06]  /*0530*/  P2R R9, PR, RZ, 0x20 ;  /* 0x00000020ff097803 */ /* 0x000fcc0000000000 */
[----:B------:R-:W-:Y:S02]  /*0540*/  @!P1 SEL R18, R18, R22, !P2 ;  /* 0x0000001612129207 */ /* 0x000fe40005000000 */
[----:B------:R-:W-:Y:S02]  /*0550*/  CS2R R22, SRZ ;  /* 0x0000000000167805 */ /* 0x000fe4000001ff00 */
[-C--:B------:R-:W-:Y:S02]  /*0560*/  FSETP.NAN.AND P1, PT, R17, R17.reuse, PT ;  /* 0x000000111100720b */ /* 0x080fe40003f28000 */
[----:B------:R-:W-:-:S04]  /*0570*/  FSETP.GEU.AND P2, PT, R21, R17, PT ;  /* 0x000000111500720b */ /* 0x000fc80003f4e000 */
[----:B------:R-:W-:-:S07]  /*0580*/  P2R R8, PR, RZ, 0x4 ;  /* 0x00000004ff087803 */ /* 0x000fce0000000000 */
[----:B------:R-:W-:Y:S01]  /*0590*/  @!P1 SEL R17, R17, R21, !P2 ;  /* 0x0000001511119207 */ /* 0x000fe20005000000 */
[----:B0-----:R-:W-:Y:S01]  /*05a0*/  IMAD.WIDE R12, R4, 0x4, R2 ;  /* 0x00000004040c7825 */ /* 0x001fe200078e0202 */
[-C--:B------:R-:W-:Y:S02]  /*05b0*/  FSETP.NAN.AND P1, PT, R16, R16.reuse, PT ;  /* 0x000000101000720b */ /* 0x080fe40003f28000 */
[----:B------:R-:W-:-:S04]  /*05c0*/  FSETP.GEU.AND P2, PT, R20, R16, PT ;  /* 0x000000101400720b */ /* 0x000fc80003f4e000 */
[----:B------:R-:W-:-:S07]  /*05d0*/  P2R R10, PR, RZ, 0x4 ;  /* 0x00000004ff0a7803 */ /* 0x000fce0000000000 */
[----:B------:R-:W-:Y:S02]  /*05e0*/  @!P1 SEL R16, R16, R20, !P2 ;  /* 0x0000001410109207 */ /* 0x000fe40005000000 */
[----:B------:R-:W-:-:S06]  /*05f0*/  CS2R R20, SRZ ;  /* 0x0000000000147805 */ /* 0x000fcc000001ff00 */
[----:B------:R0:W2:Y:S01]  /*0600*/  @!P0 LDG.E.128 R20, desc[UR6][R12.64] ;  /* 0x000000060c148981 */ /* 0x0000a2000c1e1d00 */
[----:B------:R-:W-:-:S04]  /*0610*/  IMAD.IADD R4, R15, 0x1, R51 ;  /* 0x000000010f047824 */ /* 0x000fc800078e0233 */
[----:B------:R-:W-:-:S04]  /*0620*/  IMAD R4, R5, 0xba00, R4 ;  /* 0x0000ba0005047824 */ /* 0x000fc800078e0204 */
[----:B0-----:R-:W-:Y:S01]  /*0630*/  IMAD.WIDE R12, R4, 0x4, R2 ;  /* 0x00000004040c7825 */ /* 0x001fe200078e0202 */
[-C--:B--2---:R-:W-:Y:S02]  /*0640*/  FSETP.NAN.AND P1, PT, R20, R20.reuse, PT ;  /* 0x000000141400720b */ /* 0x084fe40003f28000 */
[----:B------:R-:W-:-:S04]  /*0650*/  FSETP.GEU.AND P2, PT, R16, R20, PT ;  /* 0x000000141000720b */ /* 0x000fc80003f4e000 */
[----:B------:R-:W-:-:S07]  /*0660*/  P2R R6, PR, RZ, 0x4 ;  /* 0x00000004ff067803 */ /* 0x000fce0000000000 */
[----:B------:R-:W-:Y:S02]  /*0670*/  @!P1 SEL R20, R20, R16, !P2 ;  /* 0x0000001014149207 */ /* 0x000fe40005000000 */
[-C--:B------:R-:W-:Y:S02]  /*0680*/  FSETP.NAN.AND P1, PT, R21, R21.reuse, PT ;  /* 0x000000151500720b */ /* 0x080fe40003f28000 */
[----:B------:R-:W-:-:S04]  /*0690*/  FSETP.GEU.AND P2, PT, R17, R21, PT ;  /* 0x000000151100720b */ /* 0x000fc80003f4e000 */
[----:B------:R-:W-:-:S07]  /*06a0*/  P2R R11, PR, RZ, 0x4 ;  /* 0x00000004ff0b7803 */ /* 0x000fce0000000000 */
[----:B------:R-:W-:Y:S02]  /*06b0*/  @!P1 SEL R21, R21, R17, !P2 ;  /* 0x0000001115159207 */ /* 0x000fe40005000000 */
[----:B------:R-:W-:Y:S02]  /*06c0*/  CS2R R16, SRZ ;  /* 0x0000000000107805 */ /* 0x000fe4000001ff00 */
[-C--:B------:R-:W-:Y:S02]  /*06d0*/  FSETP.NAN.AND P1, PT, R22, R22.reuse, PT ;  /* 0x000000161600720b */ /* 0x080fe40003f28000 */
[----:B------:R-:W-:-:S04]  /*06e0*/  FSETP.GEU.AND P2, PT, R18, R22, PT ;  /* 0x000000161200720b */ /* 0x000fc80003f4e000 */
[----:B------:R-:W-:-:S07]  /*06f0*/  P2R R76, PR, RZ, 0x4 ;  /* 0x00000004ff4c7803 */ /* 0x000fce0000000000 */
[----:B------:R-:W-:Y:S02]  /*0700*/  @!P1 SEL R22, R22, R18, !P2 ;  /* 0x0000001216169207 */ /* 0x000fe40005000000 */
[-C--:B------:R-:W-:Y:S02]  /*0710*/  FSETP.NAN.AND P1, PT, R23, R23.reuse, PT ;  /* 0x000000171700720b */ /* 0x080fe40003f28000 */
[----:B------:R-:W-:-:S04]  /*0720*/  FSETP.GEU.AND P2, PT, R19, R23, PT ;  /* 0x000000171300720b */ /* 0x000fc80003f4e000 */
[----:B------:R-:W-:-:S07]  /*0730*/  P2R R75, PR, RZ, 0x4 ;  /* 0x00000004ff4b7803 */ /* 0x000fce0000000000 */
[----:B------:R-:W-:Y:S02]  /*0740*/  @!P1 SEL R23, R23, R19, !P2 ;  /* 0x0000001317179207 */ /* 0x000fe40005000000 */
[----:B------:R-:W-:-:S06]  /*0750*/  CS2R R18, SRZ ;  /* 0x0000000000127805 */ /* 0x000fcc000001ff00 */
[----:B------:R0:W2:Y:S02]  /*0760*/  @!P0 LDG.E.128 R16, desc[UR6][R12.64] ;  /* 0x000000060c108981 */ /* 0x0000a4000c1e1d00 */
[----:B0-----:R-:W-:-:S04]  /*0770*/  IMAD.IADD R12, R15, 0x1, R52 ;  /* 0x000000010f0c7824 */ /* 0x001fc800078e0234 */
[----:B------:R-:W-:-:S04]  /*0780*/  IMAD R12, R5, 0xba00, R12 ;  /* 0x0000ba00050c7824 */ /* 0x000fc800078e020c */
[----:B------:R-:W-:Y:S01]  /*0790*/  IMAD.WIDE R12, R12, 0x4, R2 ;  /* 0x000000040c0c7825 */ /* 0x000fe200078e0202 */
        /* <DEDUP_REMOVED lines=40> */
[----:B------:R-:W2:Y:S01]  /*0a20*/  @!P0 LDG.E.128 R16, desc[UR6][R12.64] ;  /* 0x000000060c108981 */ /* 0x000ea2000c1e1d00 */
[----:B------:R-:W-:Y:S01]  /*0a30*/  VIADD R39, R14, 0xbac0 ;  /* 0x0000bac00e277836 */ /* 0x000fe20000000000 */
[-C--:B--2---:R-:W-:Y:S02]  /*0a40*/  FSETP.NAN.AND P1, PT, R19, R19.reuse, PT ;  /* 0x000000131300720b */ /* 0x084fe40003f28000 */
[----:B------:R-:W-:-:S04]  /*0a50*/  FSETP.GEU.AND P2, PT, R23, R19, PT ;  /* 0x000000131700720b */ /* 0x000fc80003f4e000 */
[----:B------:R-:W-:-:S07]  /*0a60*/  P2R R56, PR, RZ, 0x4 ;  /* 0x00000004ff387803 */ /* 0x000fce0000000000 */
[----:B------:R-:W-:Y:S02]  /*0a70*/  @!P1 SEL R19, R19, R23, !P2 ;  /* 0x0000001713139207 */ /* 0x000fe40005000000 */
[-C--:B------:R-:W-:Y:S02]  /*0a80*/  FSETP.NAN.AND P1, PT, R18, R18.reuse, PT ;  /* 0x000000121200720b */ /* 0x080fe40003f28000 */
[----:B------:R-:W-:-:S04]  /*0a90*/  FSETP.GEU.AND P2, PT, R22, R18, PT ;  /* 0x000000121600720b */ /* 0x000fc80003f4e000 */
[----:B------:R-:W-:-:S07]  /*0aa0*/  P2R R12, PR, RZ, 0x4 ;  /* 0x00000004ff0c7803 */ /* 0x000fce0000000000 */
[----:B------:R-:W-:Y:S01]  /*0ab0*/  @!P1 SEL R18, R18, R22, !P2 ;  /* 0x0000001612129207 */ /* 0x000fe20005000000 */
[----:B------:R-:W-:Y:S01]  /*0ac0*/  IMAD.IADD R22, R15, 0x1, R39 ;  /* 0x000000010f167824 */ /* 0x000fe200078e0227 */
[-C--:B------:R-:W-:Y:S02]  /*0ad0*/  FSETP.NAN.AND P1, PT, R17, R17.reuse, PT ;  /* 0x000000111100720b */ /* 0x080fe40003f28000 */
[----:B------:R-:W-:Y:S01]  /*0ae0*/  FSETP.GEU.AND P2, PT, R21, R17, PT ;  /* 0x000000111500720b */ /* 0x000fe20003f4e000 */
[----:B------:R-:W-:Y:S01]  /*0af0*/  IMAD R24, R5, 0xba00, R22 ;  /* 0x0000ba0005187824 */ /* 0x000fe200078e0216 */
[----:B------:R-:W-:Y:S02]  /*0b00*/  CS2R R22, SRZ ;  /* 0x0000000000167805 */ /* 0x000fe4000001ff00 */
[----:B------:R-:W-:Y:S01]  /*0b10*/  P2R R13, PR, RZ, 0x4 ;  /* 0x00000004ff0d7803 */ /* 0x000fe20000000000 */
[----:B------:R-:W-:-:S06]  /*0b20*/  IMAD.WIDE R24, R24, 0x4, R2 ;  /* 0x0000000418187825 */ /* 0x000fcc00078e0202 */
[----:B------:R-:W-:Y:S02]  /*0b30*/  @!P1 SEL R17, R17, R21, !P2 ;  /* 0x0000001511119207 */ /* 0x000fe40005000000 */
[-C--:B------:R-:W-:Y:S02]  /*0b40*/  FSETP.NAN.AND P1, PT, R16, R16.reuse, PT ;  /* 0x000000101000720b */ /* 0x080fe40003f28000 */
[----:B------:R-:W-:-:S04]  /*0b50*/  FSETP.GEU.AND P2, PT, R20, R16, PT ;  /* 0x000000101400720b */ /* 0x000fc80003f4e000 */
[----:B------:R-:W-:-:S07]  /*0b60*/  P2R R28, PR, RZ, 0x4 ;  /* 0x00000004ff1c7803 */ /* 0x000fce0000000000 */
[----:B------:R-:W-:Y:S02]  /*0b70*/  @!P1 SEL R16, R16, R20, !P2 ;  /* 0x0000001410109207 */ /* 0x000fe40005000000 */
[----:B------:R-:W-:-:S06]  /*0b80*/  CS2R R20, SRZ ;  /* 0x0000000000147805 */ /* 0x000fcc000001ff00 */
[----:B------:R0:W2:Y:S02]  /*0b90*/  @!P0 LDG.E.128 R20, desc[UR6][R24.64] ;  /* 0x0000000618148981 */ /* 0x0000a4000c1e1d00 */
[----:B0-----:R-:W-:Y:S02]  /*0ba0*/  CS2R R24, SRZ ;  /* 0x0000000000187805 */ /* 0x001fe4000001ff00 */
[-C--:B--2---:R-:W-:Y:S02]  /*0bb0*/  FSETP.NAN.AND P1, PT, R20, R20.reuse, PT ;  /* 0x000000141400720b */ /* 0x084fe40003f28000 */
[----:B------:R-:W-:-:S04]  /*0bc0*/  FSETP.GEU.AND P2, PT, R16, R20, PT ;  /* 0x000000141000720b */ /* 0x000fc80003f4e000 */
[----:B------:R-:W-:-:S07]  /*0bd0*/  P2R R30, PR, RZ, 0x4 ;  /* 0x00000004ff1e7803 */ /* 0x000fce0000000000 */
[----:B------:R-:W-:Y:S01]  /*0be0*/  @!P1 SEL R20, R20, R16, !P2 ;  /* 0x0000001014149207 */ /* 0x000fe20005000000 */
[----:B------:R-:W-:Y:S01]  /*0bf0*/  IMAD.HI R16, R34, 0x2aaaaaab, RZ ;  /* 0x2aaaaaab22107827 */ /* 0x000fe200078e02ff */
[-C--:B------:R-:W-:Y:S02]  /*0c00*/  FSETP.NAN.AND P1, PT, R21, R21.reuse, PT ;  /* 0x000000151500720b */ /* 0x080fe40003f28000 */
[----:B------:R-:W-:-:S04]  /*0c10*/  FSETP.GEU.AND P2, PT, R17, R21, PT ;  /* 0x000000151100720b */ /* 0x000fc80003f4e000 */
[----:B------:R-:W-:-:S07]  /*0c20*/  P2R R31, PR, RZ, 0x4 ;  /* 0x00000004ff1f7803 */ /* 0x000fce0000000000 */
[----:B------:R-:W-:Y:S02]  /*0c30*/  @!P1 SEL R21, R21, R17, !P2 ;  /* 0x0000001115159207 */ /* 0x000fe40005000000 */
[-C--:B------:R-:W-:Y:S02]  /*0c40*/  FSETP.NAN.AND P1, PT, R22, R22.reuse, PT ;  /* 0x000000161600720b */ /* 0x080fe40003f28000 */
[----:B------:R-:W-:Y:S02]  /*0c50*/  SHF.R.U32.HI R17, RZ, 0x1f, R16 ;  /* 0x0000001fff117819 */ /* 0x000fe40000011610 */
[----:B------:R-:W-:Y:S02]  /*0c60*/  FSETP.GEU.AND P2, PT, R18, R22, PT ;  /* 0x000000161200720b */ /* 0x000fe40003f4e000 */
[----:B------:R-:W-:Y:S02]  /*0c70*/  LEA.HI R17, R16, R17, RZ, 0x1b ;  /* 0x0000001110117211 */ /* 0x000fe400078fd8ff */
[----:B------:R-:W-:-:S03]  /*0c80*/  P2R R32, PR, RZ, 0x4 ;  /* 0x00000004ff207803 */ /* 0x000fc60000000000 */
[----:B------:R-:W-:Y:S01]  /*0c90*/  IMAD R34, R17, -0xc0, R34 ;  /* 0xffffff4011227824 */ /* 0x000fe200078e0222 */
[----:B------:R-:W-:Y:S02]  /*0ca0*/  CS2R R16, SRZ ;  /* 0x0000000000107805 */ /* 0x000fe4000001ff00 */
[----:B------:R-:W-:Y:S02]  /*0cb0*/  @!P1 SEL R22, R22, R18, !P2 ;  /* 0x0000001216169207 */ /* 0x000fe40005000000 */
[-C--:B------:R-:W-:Y:S01]  /*0cc0*/  FSETP.NAN.AND P1, PT, R23, R23.reuse, PT ;  /* 0x000000171700720b */ /* 0x080fe20003f28000 */
[C---:B------:R-:W-:Y:S01]  /*0cd0*/  IMAD.IADD R36, R34.reuse, 0x1, R14 ;  /* 0x0000000122247824 */ /* 0x040fe200078e020e */
[----:B------:R-:W-:Y:S01]  /*0ce0*/  FSETP.GEU.AND P2, PT, R19, R23, PT ;  /* 0x000000171300720b */ /* 0x000fe20003f4e000 */
[----:B------:R-:W-:Y:S02]  /*0cf0*/  IMAD.IADD R26, R34, 0x1, R26 ;  /* 0x00000001221a7824 */ /* 0x000fe400078e021a */
[C---:B------:R-:W-:Y:S01]  /*0d00*/  IMAD R36, R5.reuse, 0xba00, R36 ;  /* 0x0000ba0005247824 */ /* 0x040fe200078e0224 */
[----:B------:R-:W-:Y:S01]  /*0d10*/  P2R R33, PR, RZ, 0x4 ;  /* 0x00000004ff217803 */ /* 0x000fe20000000000 */
[----:B------:R-:W-:Y:S01]  /*0d20*/  IMAD R42, R5, 0xba00, R26 ;  /* 0x0000ba00052a7824 */ /* 0x000fe200078e021a */
[----:B------:R-:W-:Y:S01]  /*0d30*/  CS2R R26, SRZ ;  /* 0x00000000001a7805 */ /* 0x000fe2000001ff00 */
[----:B------:R-:W-:-:S04]  /*0d40*/  IMAD.WIDE R36, R36, 0x4, R2 ;  /* 0x0000000424247825 */ /* 0x000fc800078e0202 */
[----:B------:R-:W-:Y:S02]  /*0d50*/  @!P1 SEL R23, R23, R19, !P2 ;  /* 0x0000001317179207 */ /* 0x000fe40005000000 */
[----:B------:R-:W-:Y:S01]  /*0d60*/  CS2R R18, SRZ ;  /* 0x0000000000127805 */ /* 0x000fe2000001ff00 */
[----:B------:R-:W-:-:S05]  /*0d70*/  IMAD.WIDE R42, R42, 0x4, R2 ;  /* 0x000000042a2a7825 */ /* 0x000fca00078e0202 */
[----:B------:R-:W2:Y:S04]  /*0d80*/  @!P0 LDG.E.128 R16, desc[UR6][R36.64] ;  /* 0x0000000624108981 */ /* 0x000ea8000c1e1d00 */
[----:B------:R0:W2:Y:S01]  /*0d90*/  @!P0 LDG.E.128 R24, desc[UR6][R42.64] ;  /* 0x000000062a188981 */ /* 0x0000a2000c1e1d00 */
[----:B------:R-:W-:-:S04]  /*0da0*/  IMAD.IADD R40, R34, 0x1, R40 ;  /* 0x0000000122287824 */ /* 0x000fc800078e0228 */
[----:B------:R-:W-:-:S04]  /*0db0*/  IMAD R40, R5, 0xba00, R40 ;  /* 0x0000ba0005287824 */ /* 0x000fc800078e0228 */
[----:B0-----:R-:W-:Y:S01]  /*0dc0*/  IMAD.WIDE R42, R40, 0x4, R2 ;  /* 0x00000004282a7825 */ /* 0x001fe200078e0202 */
[C---:B--2---:R-:W-:Y:S02]  /*0dd0*/  FSETP.GT.AND P2, PT, R24.reuse, R16, PT ;  /* 0x000000101800720b */ /* 0x044fe40003f44000 */
[----:B------:R-:W-:Y:S02]  /*0de0*/  FSETP.NAN.AND P1, PT, R24, R24, PT ;  /* 0x000000181800720b */ /* 0x000fe40003f28000 */
[----:B------:R-:W-:-:S09]  /*0df0*/  P2R R35, PR, RZ, 0x4 ;  /* 0x00000004ff237803 */ /* 0x000fd20000000000 */
[----:B------:R-:W-:Y:S02]  /*0e00*/  @!P2 SEL R24, R24, R16, P1 ;  /* 0x000000101818a207 */ /* 0x000fe40000800000 */
[C---:B------:R-:W-:Y:S02]  /*0e10*/  FSETP.GT.AND P2, PT, R25.reuse, R17, PT ;  /* 0x000000111900720b */ /* 0x040fe40003f44000 */
[----:B------:R-:W-:Y:S02]  /*0e20*/  FSETP.NAN.AND P1, PT, R25, R25, PT ;  /* 0x000000191900720b */ /* 0x000fe40003f28000 */
[----:B------:R-:W-:-:S09]  /*0e30*/  P2R R36, PR, RZ, 0x4 ;  /* 0x00000004ff247803 */ /* 0x000fd20000000000 */
[----:B------:R-:W-:Y:S02]  /*0e40*/  @!P2 SEL R25, R25, R17, P1 ;  /* 0x000000111919a207 */ /* 0x000fe40000800000 */
[----:B------:R-:W-:Y:S02]  /*0e50*/  CS2R R16, SRZ ;  /* 0x0000000000107805 */ /* 0x000fe4000001ff00 */
[C---:B------:R-:W-:Y:S02]  /*0e60*/  FSETP.GT.AND P2, PT, R26.reuse, R18, PT ;  /* 0x000000121a00720b */ /* 0x040fe40003f44000 */
[----:B------:R-:W-:Y:S02]  /*0e70*/  FSETP.NAN.AND P1, PT, R26, R26, PT ;  /* 0x0000001a1a00720b */ /* 0x000fe40003f28000 */
[----:B------:R-:W-:-:S09]  /*0e80*/  P2R R37, PR, RZ, 0x4 ;  /* 0x00000004ff257803 */ /* 0x000fd20000000000 */
[----:B------:R-:W-:Y:S02]  /*0e90*/  @!P2 SEL R26, R26, R18, P1 ;  /* 0x000000121a1aa207 */ /* 0x000fe40000800000 */
[C---:B------:R-:W-:Y:S02]  /*0ea0*/  FSETP.GT.AND P2, PT, R27.reuse, R19, PT ;  /* 0x000000131b00720b */ /* 0x040fe40003f44000 */
[----:B------:R-:W-:Y:S02]  /*0eb0*/  FSETP.NAN.AND P1, PT, R27, R27, PT ;  /* 0x0000001b1b00720b */ /* 0x000fe40003f28000 */
[----:B------:R-:W-:-:S09]  /*0ec0*/  P2R R38, PR, RZ, 0x4 ;  /* 0x00000004ff267803 */ /* 0x000fd20000000000 */
[----:B------:R-:W-:Y:S02]  /*0ed0*/  @!P2 SEL R27, R27, R19, P1 ;  /* 0x000000131b1ba207 */ /* 0x000fe40000800000 */
[----:B------:R-:W-:-:S06]  /*0ee0*/  CS2R R18, SRZ ;  /* 0x0000000000127805 */ /* 0x000fcc000001ff00 */
[----:B------:R-:W2:Y:S01]  /*0ef0*/  @!P0 LDG.E.128 R16, desc[UR6][R42.64] ;  /* 0x000000062a108981 */ /* 0x000ea2000c1e1d00 */
[----:B------:R-:W-:-:S04]  /*0f00*/  IMAD.IADD R44, R34, 0x1, R44 ;  /* 0x00000001222c7824 */ /* 0x000fc800078e022c */
        /* <DEDUP_REMOVED lines=20> */
[----:B------:R-:W2:Y:S02]  /*1050*/  @!P0 LDG.E.128 R24, desc[UR6][R44.64] ;  /* 0x000000062c188981 */ /* 0x000ea4000c1e1d00 */
        /* <DEDUP_REMOVED lines=12> */
[----:B------:R-:W-:Y:S01]  /*1120*/  @!P1 SEL R26, R26, R18, !P2 ;  /* 0x000000121a1a9207 */ /* 0x000fe20005000000 */
[----:B------:R-:W-:Y:S01]  /*1130*/  IMAD.IADD R18, R34, 0x1, R51 ;  /* 0x0000000122127824 */ /* 0x000fe200078e0233 */
[-C--:B------:R-:W-:Y:S02]  /*1140*/  FSETP.NAN.AND P1, PT, R27, R27.reuse, PT ;  /* 0x0000001b1b00720b */ /* 0x080fe40003f28000 */
[----:B------:R-:W-:Y:S01]  /*1150*/  FSETP.GEU.AND P2, PT, R19, R27, PT ;  /* 0x0000001b1300720b */ /* 0x000fe20003f4e000 */
[----:B------:R-:W-:-:S03]  /*1160*/  IMAD R44, R5, 0xba00, R18 ;  /* 0x0000ba00052c7824 */ /* 0x000fc600078e0212 */
[----:B------:R-:W-:Y:S01]  /*1170*/  P2R R50, PR, RZ, 0x4 ;  /* 0x00000004ff327803 */ /* 0x000fe20000000000 */
[----:B------:R-:W-:-:S06]  /*1180*/  IMAD.WIDE R44, R44, 0x4, R2 ;  /* 0x000000042c2c7825 */ /* 0x000fcc00078e0202 */
[----:B------:R-:W-:Y:S02]  /*1190*/  @!P1 SEL R27, R27, R19, !P2 ;  /* 0x000000131b1b9207 */ /* 0x000fe40005000000 */
[----:B------:R-:W-:-:S06]  /*11a0*/  CS2R R18, SRZ ;  /* 0x0000000000127805 */ /* 0x000fcc000001ff00 */
[----:B------:R0:W2:Y:S01]  /*11b0*/  @!P0 LDG.E.128 R16, desc[UR6][R44.64] ;  /* 0x000000062c108981 */ /* 0x0000a2000c1e1d00 */
[----:B------:R-:W-:-:S04]  /*11c0*/  IMAD.IADD R52, R34, 0x1, R52 ;  /* 0x0000000122347824 */ /* 0x000fc800078e0234 */
[----:B0-----:R-:W-:-:S04]  /*11d0*/  IMAD R44, R5, 0xba00, R52 ;  /* 0x0000ba00052c7824 */ /* 0x001fc800078e0234 */
        /* <DEDUP_REMOVED lines=63> */
[----:B------:R-:W2:Y:S01]  /*15d0*/  @!P0 LDG.E.128 R24, desc[UR6][R44.64] ;  /* 0x000000062c188981 */ /* 0x000ea2000c1e1d00 */
[----:B------:R-:W-:-:S04]  /*15e0*/  VIADD R71, R14, 0xbb80 ;  /* 0x0000bb800e477836 */ /* 0x000fc80000000000 */
[----:B------:R-:W-:-:S04]  /*15f0*/  IMAD.IADD R14, R15, 0x1, R71 ;  /* 0x000000010f0e7824 */ /* 0x000fc800078e0247 */
[----:B------:R-:W-:-:S04]  /*1600*/  IMAD R14, R5, 0xba00, R14 ;  /* 0x0000ba00050e7824 */ /* 0x000fc800078e020e */
[----:B------:R-:W-:Y:S02]  /*1610*/  IMAD.WIDE R14, R14, 0x4, R2 ;  /* 0x000000040e0e7825 */ /* 0x000fe400078e0202 */
[----:B------:R-:W3:Y:S01]  /*1620*/  LDL.LU.64 R2, [R1] ;  /* 0x0000000001027983 */ /* 0x000ee20000300a00 */
[-C--:B--2---:R-:W-:Y:S02]  /*1630*/  FSETP.NAN.AND P1, PT, R24, R24.reuse, PT ;  /* 0x000000181800720b */ /* 0x084fe40003f28000 */
[----:B------:R-:W-:Y:S02]  /*1640*/  FSETP.NAN.AND P3, PT, R25, R25, PT ;  /* 0x000000191900720b */ /* 0x000fe40003f68000 */
[----:B------:R-:W-:Y:S02]  /*1650*/  FSETP.GEU.AND P2, PT, R16, R24, PT ;  /* 0x000000181000720b */ /* 0x000fe40003f4e000 */
[----:B------:R-:W-:Y:S01]  /*1660*/  FSETP.GEU.AND P4, PT, R18, R26, PT ;  /* 0x0000001a1200720b */ /* 0x000fe20003f8e000 */
[----:B------:R-:W-:Y:S01]  /*1670*/  IMAD.IADD R34, R34, 0x1, R71 ;  /* 0x0000000122227824 */ /* 0x000fe200078e0247 */
[----:B------:R-:W-:-:S02]  /*1680*/  P2R R39, PR, RZ, 0x4 ;  /* 0x00000004ff277803 */ /* 0x000fc40000000000 */
[----:B------:R-:W-:-:S03]  /*1690*/  P2R R45, PR, RZ, 0x10 ;  /* 0x00000010ff2d7803 */ /* 0x000fc60000000000 */
[----:B------:R-:W-:Y:S02]  /*16a0*/  @!P1 SEL R24, R24, R16, !P2 ;  /* 0x0000001018189207 */ /* 0x000fe40005000000 */
[----:B------:R-:W-:-:S04]  /*16b0*/  FSETP.GEU.AND P1, PT, R17, R25, PT ;  /* 0x000000191100720b */ /* 0x000fc80003f2e000 */
[----:B------:R-:W-:Y:S02]  /*16c0*/  @!P3 SEL R25, R25, R17, !P1 ;  /* 0x000000111919b207 */ /* 0x000fe40004800000 */
[----:B------:R-:W-:Y:S02]  /*16d0*/  CS2R R16, SRZ ;  /* 0x0000000000107805 */ /* 0x000fe4000001ff00 */
[----:B------:R-:W-:Y:S02]  /*16e0*/  FSETP.NAN.AND P3, PT, R26, R26, PT ;  /* 0x0000001a1a00720b */ /* 0x000fe40003f68000 */
[----:B------:R-:W-:Y:S02]  /*16f0*/  P2R R44, PR, RZ, 0x2 ;  /* 0x00000002ff2c7803 */ /* 0x000fe40000000000 */
[----:B------:R-:W-:-:S04]  /*1700*/  FSETP.GEU.AND P1, PT, R19, R27, PT ;  /* 0x0000001b1300720b */ /* 0x000fc80003f2e000 */
[----:B------:R-:W-:-:S05]  /*1710*/  P2R R67, PR, RZ, 0x2 ;  /* 0x00000002ff437803 */ /* 0x000fca0000000000 */
[----:B------:R-:W-:Y:S02]  /*1720*/  @!P3 SEL R26, R26, R18, !P4 ;  /* 0x000000121a1ab207 */ /* 0x000fe40006000000 */
[----:B------:R-:W-:-:S13]  /*1730*/  FSETP.NAN.AND P3, PT, R27, R27, PT ;  /* 0x0000001b1b00720b */ /* 0x000fda0003f68000 */
[----:B------:R-:W-:Y:S02]  /*1740*/  @!P3 SEL R27, R27, R19, !P1 ;  /* 0x000000131b1bb207 */ /* 0x000fe40004800000 */
[----:B------:R-:W-:-:S06]  /*1750*/  CS2R R18, SRZ ;  /* 0x0000000000127805 */ /* 0x000fcc000001ff00 */
[----:B------:R-:W2:Y:S01]  /*1760*/  @!P0 LDG.E.128 R16, desc[UR6][R14.64] ;  /* 0x000000060e108981 */ /* 0x000ea2000c1e1d00 */
[----:B------:R-:W-:Y:S02]  /*1770*/  ISETP.NE.AND P2, PT, R4, RZ, PT ;  /* 0x000000ff0400720c */ /* 0x000fe40003f45270 */
[-C--:B--2---:R-:W-:Y:S02]  /*1780*/  FSETP.NAN.AND P3, PT, R16, R16.reuse, PT ;  /* 0x000000101000720b */ /* 0x084fe40003f68000 */
[----:B------:R-:W-:-:S11]  /*1790*/  FSETP.GEU.AND P1, PT, R20, R16, PT ;  /* 0x000000101400720b */ /* 0x000fd60003f2e000 */
[----:B------:R-:W-:Y:S02]  /*17a0*/  @!P3 SEL R16, R16, R20, !P1 ;  /* 0x000000141010b207 */ /* 0x000fe40004800000 */
[-C--:B------:R-:W-:Y:S02]  /*17b0*/  FSETP.NAN.AND P3, PT, R17, R17.reuse, PT ;  /* 0x000000111100720b */ /* 0x080fe40003f68000 */
[----:B------:R-:W-:Y:S02]  /*17c0*/  P2R R14, PR, RZ, 0x2 ;  /* 0x00000002ff0e7803 */ /* 0x000fe40000000000 */
[----:B------:R-:W-:-:S09]  /*17d0*/  FSETP.GEU.AND P1, PT, R21, R17, PT ;  /* 0x000000111500720b */ /* 0x000fd20003f2e000 */
[----:B------:R-:W-:Y:S02]  /*17e0*/  @!P3 SEL R17, R17, R21, !P1 ;  /* 0x000000151111b207 */ /* 0x000fe40004800000 */
[-C--:B------:R-:W-:Y:S02]  /*17f0*/  FSETP.NAN.AND P3, PT, R18, R18.reuse, PT ;  /* 0x000000121200720b */ /* 0x080fe40003f68000 */
[----:B------:R-:W-:Y:S02]  /*1800*/  P2R R15, PR, RZ, 0x2 ;  /* 0x00000002ff0f7803 */ /* 0x000fe40000000000 */
[----:B------:R-:W-:-:S09]  /*1810*/  FSETP.GEU.AND P1, PT, R22, R18, PT ;  /* 0x000000121600720b */ /* 0x000fd20003f2e000 */
[----:B------:R-:W-:Y:S02]  /*1820*/  @!P3 SEL R18, R18, R22, !P1 ;  /* 0x000000161212b207 */ /* 0x000fe40004800000 */
[-C--:B------:R-:W-:Y:S02]  /*1830*/  FSETP.NAN.AND P3, PT, R19, R19.reuse, PT ;  /* 0x000000131300720b */ /* 0x080fe40003f68000 */
[----:B------:R-:W-:Y:S02]  /*1840*/  P2R R20, PR, RZ, 0x2 ;  /* 0x00000002ff147803 */ /* 0x000fe40000000000 */
[----:B------:R-:W-:-:S04]  /*1850*/  FSETP.GEU.AND P1, PT, R23, R19, PT ;  /* 0x000000131700720b */ /* 0x000fc80003f2e000 */
[----:B------:R-:W-:-:S05]  /*1860*/  P2R R21, PR, RZ, 0x2 ;  /* 0x00000002ff157803 */ /* 0x000fca0000000000 */
[----:B------:R-:W-:Y:S02]  /*1870*/  @!P3 SEL R19, R19, R23, !P1 ;  /* 0x000000171313b207 */ /* 0x000fe40004800000 */
[----:B------:R-:W-:-:S04]  /*1880*/  ISETP.NE.AND P1, PT, R50, RZ, PT ;  /* 0x000000ff3200720c */ /* 0x000fc80003f25270 */
[----:B------:R-:W-:Y:S02]  /*1890*/  P2R R22, PR, RZ, 0x2 ;  /* 0x00000002ff167803 */ /* 0x000fe40000000000 */
        /* <DEDUP_REMOVED lines=18> */
[----:B------:R-:W-:Y:S02]  /*19c0*/  ISETP.NE.AND P1, PT, R7, RZ, PT ;  /* 0x000000ff0700720c */ /* 0x000fe40003f25270 */
[----:B------:R-:W0:Y:S02]  /*19d0*/  LDC.64 R6, c[0x0][0x210] ;  /* 0x00008400ff067b82 */ /* 0x000e240000000a00 */
        /* <DEDUP_REMOVED lines=9> */
[----:B---3--:R-:W-:-:S04]  /*1a70*/  ISETP.NE.AND P1, PT, R3, RZ, PT ;  /* 0x000000ff0300720c */ /* 0x008fc80003f25270 */
[----:B------:R-:W-:Y:S02]  /*1a80*/  P2R R73, PR, RZ, 0x2 ;  /* 0x00000002ff497803 */ /* 0x000fe40000000000 */
[----:B------:R-:W-:-:S04]  /*1a90*/  ISETP.NE.AND P1, PT, R9, RZ, PT ;  /* 0x000000ff0900720c */ /* 0x000fc80003f25270 */
[----:B------:R-:W-:Y:S02]  /*1aa0*/  P2R R9, PR, RZ, 0x2 ;  /* 0x00000002ff097803 */ /* 0x000fe40000000000 */
[----:B------:R-:W-:Y:S01]  /*1ab0*/  ISETP.NE.AND P1, PT, R2, RZ, PT ;  /* 0x000000ff0200720c */ /* 0x000fe20003f25270 */
[----:B------:R-:W-:Y:S01]  /*1ac0*/  IMAD R2, R5, 0xba00, R34 ;  /* 0x0000ba0005027824 */ /* 0x000fe200078e0222 */
[----:B------:R-:W-:-:S03]  /*1ad0*/  CS2R R4, SRZ ;  /* 0x0000000000047805 */ /* 0x000fc6000001ff00 */
[----:B0-----:R-:W-:Y:S01]  /*1ae0*/  IMAD.WIDE R2, R2, 0x4, R6 ;  /* 0x0000000402027825 */ /* 0x001fe200078e0206 */
[----:B------:R-:W-:-:S06]  /*1af0*/  CS2R R6, SRZ ;  /* 0x0000000000067805 */ /* 0x000fcc000001ff00 */
[----:B------:R0:W2:Y:S01]  /*1b00*/  @!P0 LDG.E.128 R4, desc[UR6][R2.64] ;  /* 0x0000000602048981 */ /* 0x0000a2000c1e1d00 */
[----:B------:R-:W-:Y:S02]  /*1b10*/  P2R R74, PR, RZ, 0x2 ;  /* 0x00000002ff4a7803 */ /* 0x000fe40000000000 */
[----:B------:R-:W-:-:S04]  /*1b20*/  ISETP.NE.AND P1, PT, R66, RZ, PT ;  /* 0x000000ff4200720c */ /* 0x000fc80003f25270 */
[----:B------:R-:W-:Y:S02]  /*1b30*/  P2R R66, PR, RZ, 0x2 ;  /* 0x00000002ff427803 */ /* 0x000fe40000000000 */
[----:B0-----:R-:W-:Y:S02]  /*1b40*/  P2R R3, PR, RZ, 0x1 ;  /* 0x00000001ff037803 */ /* 0x001fe40000000000 */
[----:B------:R-:W-:Y:S02]  /*1b50*/  ISETP.NE.AND P0, PT, R49, RZ, PT ;  /* 0x000000ff3100720c */ /* 0x000fe40003f05270 */
[-C--:B--2---:R-:W-:Y:S02]  /*1b60*/  FSETP.NAN.AND P4, PT, R7, R7.reuse, PT ;  /* 0x000000070700720b */ /* 0x084fe40003f88000 */
[----:B------:R-:W-:Y:S02]  /*1b70*/  FSETP.NAN.AND P5, PT, R6, R6, PT ;  /* 0x000000060600720b */ /* 0x000fe40003fa8000 */
[----:B------:R-:W-:-:S02]  /*1b80*/  FSETP.GEU.AND P3, PT, R27, R7, PT ;  /* 0x000000071b00720b */ /* 0x000fc40003f6e000 */
[----:B------:R-:W-:Y:S02]  /*1b90*/  FSETP.NAN.AND P6, PT, R5, R5, PT ;  /* 0x000000050500720b */ /* 0x000fe40003fc8000 */
[----:B------:R-:W-:-:S05]  /*1ba0*/  FSETP.NAN.AND P1, PT, R4, R4, PT ;  /* 0x000000040400720b */ /* 0x000fca0003f28000 */
[----:B------:R-:W-:Y:S02]  /*1bb0*/  @!P4 SEL R7, R7, R27, !P3 ;  /* 0x0000001b0707c207 */ /* 0x000fe40005800000 */
[----:B------:R-:W-:-:S04]  /*1bc0*/  FSETP.GEU.AND P4, PT, R26, R6, PT ;  /* 0x000000061a00720b */ /* 0x000fc80003f8e000 */
[----:B------:R-:W-:Y:S02]  /*1bd0*/  @!P5 SEL R6, R6, R26, !P4 ;  /* 0x0000001a0606d207 */ /* 0x000fe40006000000 */
[----:B------:R-:W-:-:S04]  /*1be0*/  FSETP.GEU.AND P5, PT, R25, R5, PT ;  /* 0x000000051900720b */ /* 0x000fc80003fae000 */
[----:B------:R-:W-:Y:S02]  /*1bf0*/  @!P6 SEL R5, R5, R25, !P5 ;  /* 0x000000190505e207 */ /* 0x000fe40006800000 */
[----:B------:R-:W-:-:S04]  /*1c00*/  FSETP.GEU.AND P6, PT, R24, R4, PT ;  /* 0x000000041800720b */ /* 0x000fc80003fce000 */
[----:B------:R-:W-:Y:S02]  /*1c10*/  @!P1 SEL R4, R4, R24, !P6 ;  /* 0x0000001804049207 */ /* 0x000fe40007000000 */
[----:B------:R-:W-:-:S04]  /*1c20*/  ISETP.NE.AND P1, PT, R66, RZ, PT ;  /* 0x000000ff4200720c */ /* 0x000fc80003f25270 */
[----:B------:R-:W-:Y:S02]  /*1c30*/  SEL R24, RZ, 0x1, !P1 ;  /* 0x00000001ff187807 */ /* 0x000fe40004800000 */
        /* <DEDUP_REMOVED lines=15> */
[----:B------:R-:W-:Y:S02]  /*1d30*/  SEL R24, R24, 0x2, P1 ;  /* 0x0000000218187807 */ /* 0x000fe40000800000 */
        /* <DEDUP_REMOVED lines=14> */
[----:B------:R-:W-:Y:S02]  /*1e20*/  ISETP.NE.AND P1, PT, R23, RZ, PT ;  /* 0x000000ff1700720c */ /* 0x000fe40003f25270 */
[----:B------:R-:W-:Y:S02]  /*1e30*/  P2R R26, PR, RZ, 0x10 ;  /* 0x00000010ff1a7803 */ /* 0x000fe40000000000 */
[----:B------:R-:W-:Y:S02]  /*1e40*/  SEL R0, R0, 0x3, P1 ;  /* 0x0000000300007807 */ /* 0x000fe40000800000 */
[----:B------:R-:W-:Y:S02]  /*1e50*/  ISETP.NE.AND P4, PT, R47, RZ, PT ;  /* 0x000000ff2f00720c */ /* 0x000fe40003f85270 */
[----:B------:R-:W-:-:S02]  /*1e60*/  ISETP.NE.AND P1, PT, R11, RZ, PT ;  /* 0x000000ff0b00720c */ /* 0x000fc40003f25270 */
[----:B------:R-:W-:Y:S02]  /*1e70*/  P2R R47, PR, RZ, 0x40 ;  /* 0x00000040ff2f7803 */ /* 0x000fe40000000000 */
[----:B------:R-:W-:Y:S02]  /*1e80*/  ISETP.NE.AND P6, PT, R76, RZ, PT ;  /* 0x000000ff4c00720c */ /* 0x000fe40003fc5270 */
[----:B------:R-:W-:Y:S02]  /*1e90*/  SEL R9, R9, 0x3, P1 ;  /* 0x0000000309097807 */ /* 0x000fe40000800000 */
[----:B------:R-:W-:Y:S02]  /*1ea0*/  P2R R34, PR, RZ, 0x20 ;  /* 0x00000020ff227803 */ /* 0x000fe40000000000 */
[----:B------:R-:W-:Y:S02]  /*1eb0*/  ISETP.NE.AND P1, PT, R22, RZ, PT ;  /* 0x000000ff1600720c */ /* 0x000fe40003f25270 */
[----:B------:R-:W-:-:S02]  /*1ec0*/  ISETP.NE.AND P5, PT, R75, RZ, PT ;  /* 0x000000ff4b00720c */ /* 0x000fc40003fa5270 */
[----:B------:R-:W-:Y:S02]  /*1ed0*/  SEL R22, R2, 0x3, P6 ;  /* 0x0000000302167807 */ /* 0x000fe40003000000 */
[----:B------:R-:W-:Y:S02]  /*1ee0*/  ISETP.NE.AND P6, PT, R31, RZ, PT ;  /* 0x000000ff1f00720c */ /* 0x000fe40003fc5270 */
[----:B------:R-:W-:Y:S02]  /*1ef0*/  SEL R2, R24, 0x3, P5 ;  /* 0x0000000318027807 */ /* 0x000fe40002800000 */
        /* <DEDUP_REMOVED lines=18> */
[----:B------:R-:W-:Y:S02]  /*2020*/  SEL R11, R37, 0x3, P0 ;  /* 0x00000003250b7807 */ /* 0x000fe40000000000 */
[----:B------:R-:W-:Y:S02]  /*2030*/  P2R R37, PR, RZ, 0x40 ;  /* 0x00000040ff257803 */ /* 0x000fe40000000000 */
[----:B------:R-:W-:Y:S02]  /*2040*/  ISETP.NE.AND P6, PT, R59, RZ, PT ;  /* 0x000000ff3b00720c */ /* 0x000fe40003fc5270 */
[----:B------:R-:W-:-:S02]  /*2050*/  SEL R23, R38, 0x3, P1 ;  /* 0x0000000326177807 */ /* 0x000fc40000800000 */
[----:B------:R-:W-:Y:S02]  /*2060*/  P2R R38, PR, RZ, 0x40 ;  /* 0x00000040ff267803 */ /* 0x000fe40000000000 */
[----:B------:R-:W-:Y:S02]  /*2070*/  ISETP.NE.AND P6, PT, R58, RZ, PT ;  /* 0x000000ff3a00720c */ /* 0x000fe40003fc5270 */
[----:B------:R-:W-:Y:S02]  /*2080*/  ISETP.NE.AND P0, PT, R51, RZ, PT ;  /* 0x000000ff3300720c */ /* 0x000fe40003f05270 */
[----:B------:R-:W-:Y:S02]  /*2090*/  P2R R51, PR, RZ, 0x40 ;  /* 0x00000040ff337803 */ /* 0x000fe40000000000 */
[----:B------:R-:W-:-:S04]  /*20a0*/  ISETP.NE.AND P6, PT, R57, RZ, PT ;  /* 0x000000ff3900720c */ /* 0x000fc80003fc5270 */
[----:B------:R-:W-:Y:S02]  /*20b0*/  P2R R50, PR, RZ, 0x40 ;  /* 0x00000040ff327803 */ /* 0x000fe40000000000 */
[----:B------:R-:W-:-:S04]  /*20c0*/  ISETP.NE.AND P6, PT, R52, RZ, PT ;  /* 0x000000ff3400720c */ /* 0x000fc80003fc5270 */
[----:B------:R-:W-:Y:S02]  /*20d0*/  P2R R49, PR, RZ, 0x40 ;  /* 0x00000040ff317803 */ /* 0x000fe40000000000 */
[----:B------:R-:W-:Y:S02]  /*20e0*/  ISETP.NE.AND P6, PT, R60, RZ, PT ;  /* 0x000000ff3c00720c */ /* 0x000fe40003fc5270 */
[----:B------:R-:W-:Y:S02]  /*20f0*/  P2R R27, PR, RZ, 0x8 ;  /* 0x00000008ff1b7803 */ /* 0x000fe40000000000 */
[----:B------:R-:W-:Y:S02]  /*2100*/  ISETP.NE.AND P3, PT, R48, RZ, PT ;  /* 0x000000ff3000720c */ /* 0x000fe40003f65270 */
        /* <DEDUP_REMOVED lines=13> */
[----:B------:R-:W-:Y:S02]  /*21e0*/  SEL R11, R11, 0x4, P6 ;  /* 0x000000040b0b7807 */ /* 0x000fe40003000000 */
[----:B------:R-:W-:Y:S02]  /*21f0*/  ISETP.NE.AND P6, PT, R40, RZ, PT ;  /* 0x000000ff2800720c */ /* 0x000fe40003fc5270 */
[----:B------:R-:W-:-:S02]  /*2200*/  SEL R8, R8, 0x3, P4 ;  /* 0x0000000308087807 */ /* 0x000fc40002000000 */
[----:B------:R-:W-:Y:S02]  /*2210*/  SEL R10, R10, 0x4, P6 ;  /* 0x000000040a0a7807 */ /* 0x000fe40003000000 */
[----:B------:R-:W-:Y:S02]  /*2220*/  ISETP.NE.AND P6, PT, R41, RZ, PT ;  /* 0x000000ff2900720c */ /* 0x000fe40003fc5270 */
[----:B------:R-:W-:Y:S02]  /*2230*/  ISETP.NE.AND P3, PT, R69, RZ, PT ;  /* 0x000000ff4500720c */ /* 0x000fe40003f65270 */
[----:B------:R-:W-:Y:S02]  /*2240*/  SEL R8, R8, 0x4, P6 ;  /* 0x0000000408087807 */ /* 0x000fe40003000000 */
[----:B------:R-:W-:Y:S02]  /*2250*/  SEL R0, R0, 0x4, P3 ;  /* 0x0000000400007807 */ /* 0x000fe40001800000 */
[----:B------:R-:W-:-:S02]  /*2260*/  ISETP.NE.AND P6, PT, R42, RZ, PT ;  /* 0x000000ff2a00720c */ /* 0x000fc40003fc5270 */
[----:B------:R-:W-:Y:S02]  /*2270*/  ISETP.NE.AND P4, PT, R70, RZ, PT ;  /* 0x000000ff4600720c */ /* 0x000fe40003f85270 */
[----:B------:R-:W-:Y:S02]  /*2280*/  SEL R0, R0, 0x5, P6 ;  /* 0x0000000500007807 */ /* 0x000fe40003000000 */
[----:B------:R-:W-:Y:S02]  /*2290*/  SEL R9, R9, 0x4, P4 ;  /* 0x0000000409097807 */ /* 0x000fe40002000000 */
[----:B------:R-:W-:Y:S02]  /*22a0*/  ISETP.NE.AND P6, PT, R43, RZ, PT ;  /* 0x000000ff2b00720c */ /* 0x000fe40003fc5270 */
[----:B------:R-:W-:Y:S02]  /*22b0*/  ISETP.NE.AND P5, PT, R72, RZ, PT ;  /* 0x000000ff4800720c */ /* 0x000fe40003fa5270 */
[----:B------:R-:W-:-:S02]  /*22c0*/  SEL R9, R9, 0x5, P6 ;  /* 0x0000000509097807 */ /* 0x000fc40003000000 */
[----:B------:R-:W-:Y:S02]  /*22d0*/  SEL R22, R22, 0x4, P5 ;  /* 0x0000000416167807 */ /* 0x000fe40002800000 */
[----:B------:R-:W-:Y:S02]  /*22e0*/  ISETP.NE.AND P6, PT, R46, RZ, PT ;  /* 0x000000ff2e00720c */ /* 0x000fe40003fc5270 */
[----:B------:R-:W-:Y:S02]  /*22f0*/  SEL R2, R2, 0x4, P2 ;  /* 0x0000000402027807 */ /* 0x000fe40001000000 */
        /* <DEDUP_REMOVED lines=29> */
[----:B------:R-:W-:Y:S02]  /*24d0*/  ISETP.NE.AND P3, PT, R14, RZ, PT ;  /* 0x000000ff0e00720c */ /* 0x000fe40003f65270 */
[----:B------:R-:W-:-:S04]  /*24e0*/  SEL R0, R0, 0x7, P6 ;  /* 0x0000000700007807 */ /* 0x000fc80003000000 */
[----:B------:R-:W-:Y:S02]  /*24f0*/  SEL R25, R0, 0x8, P3 ;  /* 0x0000000800197807 */ /* 0x000fe40001800000 */
[----:B------:R-:W0:Y:S01]  /*2500*/  S2R R0, SR_TID.X ;  /* 0x0000000000007919 */ /* 0x000e220000002100 */
[----:B------:R-:W1:Y:S01]  /*2510*/  S2UR UR5, SR_CgaCtaId ;  /* 0x00000000000579c3 */ /* 0x000e620000008800 */
[----:B------:R-:W-:Y:S01]  /*2520*/  ISETP.NE.AND P2, PT, R33, RZ, PT ;  /* 0x000000ff2100720c */ /* 0x000fe20003f45270 */
[----:B------:R-:W2:Y:S03]  /*2530*/  S2R R71, SR_TID.X ;  /* 0x0000000000477919 */ /* 0x000ea60000002100 */
[----:B------:R-:W-:Y:S01]  /*2540*/  SEL R23, R2, 0x7, P2 ;  /* 0x0000000702177807 */ /* 0x000fe20001000000 */
[----:B------:R-:W-:Y:S01]  /*2550*/  UMOV UR4, 0x400 ;  /* 0x0000040000047882 */ /* 0x000fe20000000000 */
[----:B------:R-:W-:-:S04]  /*2560*/  ISETP.NE.AND P4, PT, R67, RZ, PT ;  /* 0x000000ff4300720c */ /* 0x000fc80003f85270 */
[----:B------:R-:W-:Y:S02]  /*2570*/  SEL R31, R12, 0x7, P4 ;  /* 0x000000070c1f7807 */ /* 0x000fe40002000000 */
[----:B------:R-:W-:Y:S01]  /*2580*/  ISETP.NE.AND P4, PT, R26, RZ, PT ;  /* 0x000000ff1a00720c */ /* 0x000fe20003f85270 */
[----:B-1----:R-:W-:Y:S01]  /*2590*/  UPRMT UR4, UR5, 0x654, UR4 ;  /* 0x0000065405047896 */ /* 0x002fe20008000004 */
[----:B0-----:R-:W-:-:S05]  /*25a0*/  IMAD.SHL.U32 R2, R0, 0x8, RZ ;  /* 0x0000000800027824 */ /* 0x001fca00078e00ff */
[----:B------:R-:W-:-:S04]  /*25b0*/  LOP3.LUT R2, R2, 0x3f8, RZ, 0xc0, !PT ;  /* 0x000003f802027812 */ /* 0x000fc800078ec0ff */
[----:B------:R-:W-:-:S05]  /*25c0*/  LEA R26, R2, UR4, 0x2 ;  /* 0x00000004021a7c11 */ /* 0x000fca000f8e10ff */
[----:B------:R-:W-:Y:S04]  /*25d0*/  STS.128 [R26], R16 ;  /* 0x000000101a007388 */ /* 0x000fe80000000c00 */
[----:B------:R0:W-:Y:S01]  /*25e0*/  STS.128 [R26+0x10], R4 ;  /* 0x000010041a007388 */ /* 0x0001e20000000c00 */
[----:B--2---:R-:W-:Y:S01]  /*25f0*/  IMAD.SHL.U32 R0, R71, 0x4, RZ ;  /* 0x0000000447007824 */ /* 0x004fe200078e00ff */
[----:B------:R-:W-:Y:S01]  /*2600*/  BAR.SYNC.DEFER_BLOCKING 0x0 ;  /* 0x0000000000007b1d */ /* 0x000fe20000010000 */
[----:B------:R-:W-:Y:S02]  /*2610*/  ISETP.NE.AND P1, PT, R32, RZ, PT ;  /* 0x000000ff2000720c */ /* 0x000fe40003f25270 */
[----:B------:R-:W-:Y:S02]  /*2620*/  ISETP.NE.AND P6, PT, R24, RZ, PT ;  /* 0x000000ff1800720c */ /* 0x000fe40003fc5270 */
[----:B------:R-:W-:-:S02]  /*2630*/  LOP3.LUT R0, R0, 0x1fc, RZ, 0xc0, !PT ;  /* 0x000001fc00007812 */ /* 0x000fc400078ec0ff */
[----:B------:R-:W-:Y:S02]  /*2640*/  SEL R22, R22, 0x7, P1 ;  /* 0x0000000716167807 */ /* 0x000fe40000800000 */
[----:B------:R-:W-:Y:S02]  /*2650*/  ISETP.NE.AND P1, PT, R44, RZ, PT ;  /* 0x000000ff2c00720c */ /* 0x000fe40003f25270 */
[----:B------:R-:W-:Y:S02]  /*2660*/  ISETP.NE.AND P3, PT, R27, RZ, PT ;  /* 0x000000ff1b00720c */ /* 0x000fe40003f65270 */
[----:B------:R-:W-:Y:S02]  /*2670*/  SEL R9, R9, 0x7, P6 ;  /* 0x0000000709097807 */ /* 0x000fe40003000000 */
[----:B------:R-:W-:Y:S01]  /*2680*/  LEA R27, R0, UR4, 0x2 ;  /* 0x00000004001b7c11 */ /* 0x000fe2000f8e10ff */
[----:B------:R-:W-:Y:S01]  /*2690*/  ULDC.64 UR4, c[0x0][0x218] ;  /* 0x0000860000047ab9 */ /* 0x000fe20000000a00 */
[----:B------:R-:W-:-:S02]  /*26a0*/  ISETP.NE.AND P5, PT, R45, RZ, PT ;  /* 0x000000ff2d00720c */ /* 0x000fc40003fa5270 */
[----:B------:R-:W-:Y:S02]  /*26b0*/  ISETP.NE.AND P0, PT, R15, RZ, PT ;  /* 0x000000ff0f00720c */ /* 0x000fe40003f05270 */
[----:B------:R-:W-:Y:S02]  /*26c0*/  ISETP.NE.AND P2, PT, R39, RZ, PT ;  /* 0x000000ff2700720c */ /* 0x000fe40003f45270 */
[----:B------:R-:W-:Y:S01]  /*26d0*/  SEL R28, R10, 0x7, P1 ;  /* 0x000000070a1c7807 */ /* 0x000fe20000800000 */
[----:B------:R-:W1:Y:S01]  /*26e0*/  LDS.128 R12, [R27] ;  /* 0x000000001b0c7984 */ /* 0x000e620000000c00 */
[----:B------:R-:W-:Y:S02]  /*26f0*/  ISETP.NE.AND P1, PT, R20, RZ, PT ;  /* 0x000000ff1400720c */ /* 0x000fe40003f25270 */
[----:B------:R-:W-:Y:S02]  /*2700*/  SEL R24, R8, 0x7, P2 ;  /* 0x0000000708187807 */ /* 0x000fe40001000000 */
[----:B------:R-:W-:-:S02]  /*2710*/  SEL R30, R11, 0x7, P5 ;  /* 0x000000070b1e7807 */ /* 0x000fc40002800000 */
[----:B------:R-:W-:Y:S02]  /*2720*/  SEL R20, R9, 0x8, P0 ;  /* 0x0000000809147807 */ /* 0x000fe40000000000 */
[----:B------:R-:W2:Y:S01]  /*2730*/  LDS.128 R8, [R27+0x800] ;  /* 0x000800001b087984 */ /* 0x000ea20000000c00 */
[----:B------:R-:W-:Y:S02]  /*2740*/  ISETP.NE.AND P0, PT, R3, RZ, PT ;  /* 0x000000ff0300720c */ /* 0x000fe40003f05270 */
[----:B------:R-:W3:Y:S01]  /*2750*/  LDC.64 R2, c[0x0][0x218] ;  /* 0x00008600ff027b82 */ /* 0x000ee20000000a00 */
[----:B------:R-:W-:Y:S02]  /*2760*/  ISETP.NE.AND P2, PT, R21, RZ, PT ;  /* 0x000000ff1500720c */ /* 0x000fe40003f45270 */
[----:B------:R-:W-:Y:S02]  /*2770*/  LOP3.LUT R21, R77, R0, RZ, 0xfc, !PT ;  /* 0x000000004d157212 */ /* 0x000fe400078efcff */
[----:B------:R-:W-:-:S02]  /*2780*/  LOP3.LUT R0, R77, 0x200, R0, 0xfe, !PT ;  /* 0x000002004d007812 */ /* 0x000fc400078efe00 */
[----:B------:R-:W-:Y:S02]  /*2790*/  SEL R22, R22, 0x8, P1 ;  /* 0x0000000816167807 */ /* 0x000fe40000800000 */
[----:B------:R-:W-:Y:S02]  /*27a0*/  ISETP.GE.AND P1, PT, R21, 0x2b9b00, PT ;  /* 0x002b9b001500780c */ /* 0x000fe40003f26270 */
[----:B------:R-:W-:Y:S02]  /*27b0*/  SEL R31, R31, 0x8, P3 ;  /* 0x000000081f1f7807 */ /* 0x000fe40001800000 */
[----:B------:R-:W-:Y:S02]  /*27c0*/  ISETP.GE.AND P3, PT, R0, 0x2b9b00, PT ;  /* 0x002b9b000000780c */ /* 0x000fe40003f66270 */
[----:B------:R-:W-:Y:S02]  /*27d0*/  SEL R23, R23, 0x8, P2 ;  /* 0x0000000817177807 */ /* 0x000fe40001000000 */
[----:B------:R-:W-:-:S02]  /*27e0*/  SHF.R.S32.HI R32, RZ, 0x1f, R77 ;  /* 0x0000001fff207819 */ /* 0x000fc4000001144d */
[----:B0-----:R-:W-:Y:S02]  /*27f0*/  LEA R4, P2, R21, UR4, 0x2 ;  /* 0x0000000415047c11 */ /* 0x001fe4000f8410ff */
[----:B------:R-:W-:Y:S02]  /*2800*/  ISETP.NE.AND P6, PT, R47, RZ, PT ;  /* 0x000000ff2f00720c */ /* 0x000fe40003fc5270 */
[----:B------:R-:W-:Y:S01]  /*2810*/  ISETP.NE.AND P5, PT, R34, RZ, PT ;  /* 0x000000ff2200720c */ /* 0x000fe20003fa5270 */
[C---:B---3--:R-:W-:Y:S01]  /*2820*/  IMAD.WIDE R2, R21.reuse, 0x4, R2 ;  /* 0x0000000415027825 */ /* 0x048fe200078e0202 */
[----:B------:R-:W-:Y:S01]  /*2830*/  LEA.HI.X R5, R21, UR5, R32, 0x2, P2 ;  /* 0x0000000515057c11 */ /* 0x000fe200090f1420 */
[----:B------:R-:W-:Y:S01]  /*2840*/  ULDC.64 UR4, c[0x0][0x220] ;  /* 0x0000880000047ab9 */ /* 0x000fe20000000a00 */
[----:B------:R-:W-:Y:S02]  /*2850*/  SEL R30, R30, 0x8, P4 ;  /* 0x000000081e1e7807 */ /* 0x000fe40002000000 */
[----:B------:R-:W-:-:S02]  /*2860*/  SEL R28, R28, 0x8, P5 ;  /* 0x000000081c1c7807 */ /* 0x000fc40002800000 */
[----:B------:R-:W-:Y:S02]  /*2870*/  SEL R7, R24, 0x8, P6 ;  /* 0x0000000818077807 */ /* 0x000fe40003000000 */
[----:B------:R-:W-:Y:S01]  /*2880*/  IADD3 R6, P2, R29, UR4, RZ ;  /* 0x000000041d067c10 */ /* 0x000fe2000ff5e0ff */
[----:B-1----:R0:W-:Y:S01]  /*2890*/  @!P1 STG.E.128 desc[UR6][R2.64], R12 ;  /* 0x0000000c02009986 */ /* 0x0021e2000c101d06 */
[----:B------:R-:W-:Y:S02]  /*28a0*/  PRMT R25, R25, 0x3340, R20 ;  /* 0x0000334019197816 */ /* 0x000fe40000000014 */
[----:B------:R-:W-:Y:S01]  /*28b0*/  PRMT R22, R22, 0x3340, R23 ;  /* 0x0000334016167816 */ /* 0x000fe20000000017 */
[----:B--2---:R0:W-:Y:S01]  /*28c0*/  @!P3 STG.E.128 desc[UR6][R4.64+0x800], R8 ;  /* 0x000800080400b986 */ /* 0x0041e2000c101d06 */
[----:B------:R-:W-:Y:S02]  /*28d0*/  PRMT R30, R30, 0x3340, R31 ;  /* 0x000033401e1e7816 */ /* 0x000fe4000000001f */
[----:B------:R-:W-:-:S02]  /*28e0*/  PRMT R17, R7, 0x3340, R28 ;  /* 0x0000334007117816 */ /* 0x000fc4000000001c */
[----:B------:R-:W-:Y:S02]  /*28f0*/  LEA.HI.X.SX32 R7, R29, UR5, 0x1, P2 ;  /* 0x000000051d077c11 */ /* 0x000fe400090f0eff */
[----:B------:R-:W-:Y:S02]  /*2900*/  PRMT R16, R25, 0x5410, R22 ;  /* 0x0000541019107816 */ /* 0x000fe40000000016 */
[----:B------:R-:W-:Y:S01]  /*2910*/  PRMT R17, R17, 0x5410, R30 ;  /* 0x0000541011117816 */ /* 0x000fe2000000001e */
[----:B0-----:R-:W-:Y:S06]  /*2920*/  @P0 EXIT ;  /* 0x000000000000094d */ /* 0x001fec0003800000 */
[----:B------:R-:W-:Y:S01]  /*2930*/  STG.E.64 desc[UR6][R6.64], R16 ;  /* 0x0000001006007986 */ /* 0x000fe2000c101b06 */
[----:B------:R-:W-:Y:S05]  /*2940*/  EXIT ;  /* 0x000000000000794d */ /* 0x000fea0003800000 */
.L_x_0:
[----:B------:R-:W-:-:S00]  /*2950*/  BRA `(.L_x_0) ;  /* 0xfffffffc00fc7947 */ /* 0x000fc0000383ffff */
[----:B------:R-:W-:-:S00]  /*2960*/  NOP ;  /* 0x0000000000007918 */ /* 0x000fc00000000000 */
        /* <DEDUP_REMOVED lines=9> */
.L_x_1:


//--------------------- .nv.shared.triton_poi_fused_max_pool2d_with_indices_25 --------------------------
	.section	.nv.shared.triton_poi_fused_max_pool2d_with_indices_25,"aw",@nobits
	.sectionflags	@""
	.align	16
	.zero		1024


//--------------------- .nv.constant0.triton_poi_fused_max_pool2d_with_indices_25 --------------------------
	.section	.nv.constant0.triton_poi_fused_max_pool2d_with_indices_25,"a",@progbits
	.sectionflags	@""
	.align	4
.nv.constant0.triton_poi_fused_max_pool2d_with_indices_25:
	.zero		556
